//
// Generated by NVIDIA NVVM Compiler
//
// Compiler Build ID: CL-36424714
// Cuda compilation tools, release 13.0, V13.0.88
// Based on NVVM 20.0.0
//

.version 9.0
.target sm_100
.address_size 64

	// .globl	_Z10sum_kerneliPi

.visible .entry _Z10sum_kerneliPi(
	.param .u32 _Z10sum_kerneliPi_param_0,
	.param .u64 .ptr .align 1 _Z10sum_kerneliPi_param_1
)
{
	.reg .b32 	%r<7>;
	.reg .b64 	%rd<5>;

	ld.param.u32 	%r1, [_Z10sum_kerneliPi_param_0];
	ld.param.u64 	%rd1, [_Z10sum_kerneliPi_param_1];
	cvta.to.global.u64 	%rd2, %rd1;
	mov.u32 	%r2, %tid.x;
	mov.u32 	%r3, %ctaid.x;
	mad.lo.s32 	%r4, %r1, %r2, %r3;
	mov.u32 	%r5, %ntid.x;
	mad.lo.s32 	%r6, %r3, %r5, %r2;
	mul.wide.u32 	%rd3, %r6, 4;
	add.s64 	%rd4, %rd2, %rd3;
	st.global.u32 	[%rd4], %r4;
	ret;

}


// ===== COMPILED SASS (sm_100) =====

	.target	sm_100

	.elftype	@"ET_EXEC"


//--------------------- .note.nv.tkinfo           --------------------------
	.section	.note.nv.tkinfo,"",@"SHT_NOTE"
	.sectionflags	@"SHF_NOTE_NV_TKINFO"
	.tkinfo
        /*0018*/ 	.word	0x00000002
        /*0030*/ 	.string	""
        /*0030*/ 	.string	"ptxas"
        /*0030*/ 	.string	"Cuda compilation tools, release 13.0, V13.0.88"
        /*0030*/ 	.string	"Build cuda_13.0.r13.0/compiler.36424714_0"
        /*0030*/ 	.string	"-arch sm_100 -m 64 "



//--------------------- .note.nv.cuinfo           --------------------------
	.section	.note.nv.cuinfo,"",@"SHT_NOTE"
	.sectionflags	@"SHF_NOTE_NV_CUINFO"
        /*0018*/ 	.short	0x0002
        /*001a*/ 	.short	0x0064
        /*001c*/ 	.short	0x0082
	.zero		2


//--------------------- .nv.info                  --------------------------
	.section	.nv.info,"",@"SHT_CUDA_INFO"
	.align	4


	//----- nvinfo : EIATTR_REGCOUNT
	.align		4
        /*0000*/ 	.byte	0x04, 0x2f
        /*0002*/ 	.short	(.L_1 - .L_0)
	.align		4
.L_0:
        /*0004*/ 	.word	index@(_Z10sum_kerneliPi)
        /*0008*/ 	.word	0x0000000a


	//----- nvinfo : EIATTR_FRAME_SIZE
	.align		4
.L_1:
        /*000c*/ 	.byte	0x04, 0x11
        /*000e*/ 	.short	(.L_3 - .L_2)
	.align		4
.L_2:
        /*0010*/ 	.word	index@(_Z10sum_kerneliPi)
        /*0014*/ 	.word	0x00000000


	//----- nvinfo : EIATTR_MIN_STACK_SIZE
	.align		4
.L_3:
        /*0018*/ 	.byte	0x04, 0x12
        /*001a*/ 	.short	(.L_5 - .L_4)
	.align		4
.L_4:
        /*001c*/ 	.word	index@(_Z10sum_kerneliPi)
        /*0020*/ 	.word	0x00000000
.L_5:


//--------------------- .nv.compat                --------------------------
	.section	.nv.compat,"",@"SHT_CUDA_COMPAT_INFO"
	.align	4
        /*0000*/ 	.byte	0x02, 0x09, 0x00, 0x00, 0x02, 0x02, 0x01, 0x00, 0x02, 0x05, 0x05, 0x00, 0x03, 0x07, 0x01, 0x01
        /*0010*/ 	.byte	0x02, 0x03, 0x00, 0x00, 0x02, 0x06, 0x01, 0x00, 0x04, 0x0b, 0x08, 0x00, 0x09, 0x00, 0x00, 0x00
        /*0020*/ 	.byte	0x00, 0x00, 0x00, 0x00


//--------------------- .nv.info._Z10sum_kerneliPi --------------------------
	.section	.nv.info._Z10sum_kerneliPi,"",@"SHT_CUDA_INFO"
	.sectionflags	@""
	.align	4


	//----- nvinfo : EIATTR_CUDA_API_VERSION
	.align		4
        /*0000*/ 	.byte	0x04, 0x37
        /*0002*/ 	.short	(.L_7 - .L_6)
.L_6:
        /*0004*/ 	.word	0x00000082


	//----- nvinfo : EIATTR_KPARAM_INFO
	.align		4
.L_7:
        /*0008*/ 	.byte	0x04, 0x17
        /*000a*/ 	.short	(.L_9 - .L_8)
.L_8:
        /*000c*/ 	.word	0x00000000
        /*0010*/ 	.short	0x0001
        /*0012*/ 	.short	0x0008
        /*0014*/ 	.byte	0x00, 0xf5, 0x21, 0x00


	//----- nvinfo : EIATTR_KPARAM_INFO
	.align		4
.L_9:
        /*0018*/ 	.byte	0x04, 0x17
        /*001a*/ 	.short	(.L_11 - .L_10)
.L_10:
        /*001c*/ 	.word	0x00000000
        /*0020*/ 	.short	0x0000
        /*0022*/ 	.short	0x0000
        /*0024*/ 	.byte	0x00, 0xf0, 0x11, 0x00


	//----- nvinfo : EIATTR_SPARSE_MMA_MASK
	.align		4
.L_11:
        /*0028*/ 	.byte	0x03, 0x50
        /*002a*/ 	.short	0x0000


	//----- nvinfo : EIATTR_MAXREG_COUNT
	.align		4
        /*002c*/ 	.byte	0x03, 0x1b
        /*002e*/ 	.short	0x00ff


	//----- nvinfo : EIATTR_MERCURY_ISA_VERSION
	.align		4
        /*0030*/ 	.byte	0x03, 0x5f
        /*0032*/ 	.short	0x0101


	//----- nvinfo : EIATTR_VRC_CTA_INIT_COUNT
	.align		4
        /*0034*/ 	.byte	0x02, 0x4a
	.zero		1
	.zero		1


	//----- nvinfo : EIATTR_EXIT_INSTR_OFFSETS
	.align		4
        /*0038*/ 	.byte	0x04, 0x1c
        /*003a*/ 	.short	(.L_13 - .L_12)


	//   ....[0]....
.L_12:
        /*003c*/ 	.word	0x000000b0


	//----- nvinfo : EIATTR_CBANK_PARAM_SIZE
	.align		4
.L_13:
        /*0040*/ 	.byte	0x03, 0x19
        /*0042*/ 	.short	0x0010


	//----- nvinfo : EIATTR_PARAM_CBANK
	.align		4
        /*0044*/ 	.byte	0x04, 0x0a
        /*0046*/ 	.short	(.L_15 - .L_14)
	.align		4
.L_14:
        /*0048*/ 	.word	index@(.nv.constant0._Z10sum_kerneliPi)
        /*004c*/ 	.short	0x0380
        /*004e*/ 	.short	0x0010


	//----- nvinfo : EIATTR_SW_WAR
	.align		4
.L_15:
        /*0050*/ 	.byte	0x04, 0x36
        /*0052*/ 	.short	(.L_17 - .L_16)
.L_16:
        /*0054*/ 	.word	0x00000008
.L_17:


//--------------------- .nv.callgraph             --------------------------
	.section	.nv.callgraph,"",@"SHT_CUDA_CALLGRAPH"
	.align	4
	.sectionentsize	8
	.align		4
        /*0000*/ 	.word	0x00000000
	.align		4
        /*0004*/ 	.word	0xffffffff
	.align		4
        /*0008*/ 	.word	0x00000000
	.align		4
        /*000c*/ 	.word	0xfffffffe
	.align		4
        /*0010*/ 	.word	0x00000000
	.align		4
        /*0014*/ 	.word	0xfffffffd
	.align		4
        /*0018*/ 	.word	0x00000000
	.align		4
        /*001c*/ 	.word	0xfffffffc


//--------------------- .text._Z10sum_kerneliPi   --------------------------
	.section	.text._Z10sum_kerneliPi,"ax",@progbits
	.align	128
        .global         _Z10sum_kerneliPi
        .type           _Z10sum_kerneliPi,@function
        .size           _Z10sum_kerneliPi,(.L_x_1 - _Z10sum_kerneliPi)
        .other          _Z10sum_kerneliPi,@"STO_CUDA_ENTRY STV_DEFAULT"
_Z10sum_kerneliPi:
.text._Z10sum_kerneliPi:
[----:B------:R-:W-:Y:S01]  /*0000*/  LDC R1, c[0x0][0x37c] ;  /* 0x0000df00ff017b82 */ /* 0x000fe20000000800 */
[----:B------:R-:W0:Y:S07]  /*0010*/  S2R R5, SR_TID.X ;  /* 0x0000000000057919 */ /* 0x000e2e0000002100 */
[----:B------:R-:W0:Y:S01]  /*0020*/  S2UR UR6, SR_CTAID.X ;  /* 0x00000000000679c3 */ /* 0x000e220000002500 */
[----:B------:R-:W1:Y:S07]  /*0030*/  LDCU.64 UR4, c[0x0][0x358] ;  /* 0x00006b00ff0477ac */ /* 0x000e6e0008000a00 */
[----:B------:R-:W0:Y:S08]  /*0040*/  LDC R0, c[0x0][0x360] ;  /* 0x0000d800ff007b82 */ /* 0x000e300000000800 */
[----:B------:R-:W2:Y:S08]  /*0050*/  LDC R4, c[0x0][0x380] ;  /* 0x0000e000ff047b82 */ /* 0x000eb00000000800 */
[----:B------:R-:W3:Y:S01]  /*0060*/  LDC.64 R2, c[0x0][0x388] ;  /* 0x0000e200ff027b82 */ /* 0x000ee20000000a00 */
[----:B0-----:R-:W-:-:S02]  /*0070*/  IMAD R7, R0, UR6, R5 ;  /* 0x0000000600077c24 */ /* 0x001fc4000f8e0205 */
[----:B--2---:R-:W-:Y:S02]  /*0080*/  IMAD R5, R5, R4, UR6 ;  /* 0x0000000605057e24 */ /* 0x004fe4000f8e0204 */
[----:B---3--:R-:W-:-:S05]  /*0090*/  IMAD.WIDE.U32 R2, R7, 0x4, R2 ;  /* 0x0000000407027825 */ /* 0x008fca00078e0002 */
[----:B-1----:R-:W-:Y:S01]  /*00a0*/  STG.E desc[UR4][R2.64], R5 ;  /* 0x0000000502007986 */ /* 0x002fe2000c101904 */
[----:B------:R-:W-:Y:S05]  /*00b0*/  EXIT ;  /* 0x000000000000794d */ /* 0x000fea0003800000 */
.L_x_0:
[----:B------:R-:W-:-:S00]  /*00c0*/  BRA `(.L_x_0) ;  /* 0xfffffffc00fc7947 */ /* 0x000fc0000383ffff */
[----:B------:R-:W-:-:S00]  /*00d0*/  NOP ;  /* 0x0000000000007918 */ /* 0x000fc00000000000 */
        /* <DEDUP_REMOVED lines=10> */
.L_x_1:


//--------------------- .nv.shared.reserved.0     --------------------------
	.section	.nv.shared.reserved.0,"aw",@nobits
	.weak		__nv_reservedSMEM_offset_0_alias
	.size		__nv_reservedSMEM_offset_0_alias, 0, 64
	.other		__nv_reservedSMEM_offset_0_alias,@"STO_CUDA_RESERVED_SHARED STV_DEFAULT"
__nv_reservedSMEM_offset_0_alias:
	.zero		0
	.zero		64


//--------------------- .nv.constant0._Z10sum_kerneliPi --------------------------
	.section	.nv.constant0._Z10sum_kerneliPi,"a",@progbits
	.sectionflags	@""
	.align	4
.nv.constant0._Z10sum_kerneliPi:
	.zero		912


//--------------------- SYMBOLS --------------------------

	.type		.nv.reservedSmem.offset0,@object
	.size		.nv.reservedSmem.offset0,0x4
